//
// Generated by NVIDIA NVVM Compiler
//
// Compiler Build ID: CL-36424714
// Cuda compilation tools, release 13.0, V13.0.88
// Based on NVVM 20.0.0
//

.version 9.0
.target sm_100
.address_size 64

	// .globl	_Z7matmaulPfPKfS1_i

.visible .entry _Z7matmaulPfPKfS1_i(
	.param .u64 .ptr .align 1 _Z7matmaulPfPKfS1_i_param_0,
	.param .u64 .ptr .align 1 _Z7matmaulPfPKfS1_i_param_1,
	.param .u64 .ptr .align 1 _Z7matmaulPfPKfS1_i_param_2,
	.param .u32 _Z7matmaulPfPKfS1_i_param_3
)
{
	.reg .pred 	%p<10>;
	.reg .b32 	%r<39>;
	.reg .b32 	%f<68>;
	.reg .b64 	%rd<67>;

	ld.param.u64 	%rd14, [_Z7matmaulPfPKfS1_i_param_1];
	ld.param.u64 	%rd15, [_Z7matmaulPfPKfS1_i_param_2];
	ld.param.u32 	%r17, [_Z7matmaulPfPKfS1_i_param_3];
	cvta.to.global.u64 	%rd1, %rd15;
	cvta.to.global.u64 	%rd2, %rd14;
	mov.u32 	%r18, %ctaid.y;
	mov.u32 	%r19, %ntid.y;
	mov.u32 	%r20, %tid.y;
	mad.lo.s32 	%r1, %r18, %r19, %r20;
	mov.u32 	%r21, %ctaid.x;
	mov.u32 	%r22, %ntid.x;
	mov.u32 	%r23, %tid.x;
	mad.lo.s32 	%r2, %r21, %r22, %r23;
	setp.lt.s32 	%p1, %r17, 1;
	mov.f32 	%f67, 0f00000000;
	@%p1 bra 	$L__BB0_12;
	mul.lo.s32 	%r3, %r17, %r1;
	and.b32  	%r4, %r17, 7;
	setp.lt.u32 	%p2, %r17, 8;
	mov.f32 	%f67, 0f00000000;
	mov.b32 	%r37, 0;
	@%p2 bra 	$L__BB0_4;
	and.b32  	%r37, %r17, 2147483640;
	neg.s32 	%r35, %r37;
	mul.wide.u32 	%rd16, %r17, 4;
	add.s64 	%rd3, %rd1, %rd16;
	mul.wide.u32 	%rd17, %r17, 8;
	add.s64 	%rd4, %rd1, %rd17;
	mul.wide.u32 	%rd18, %r17, 12;
	add.s64 	%rd5, %rd1, %rd18;
	mul.wide.u32 	%rd19, %r17, 16;
	add.s64 	%rd6, %rd1, %rd19;
	mul.wide.u32 	%rd20, %r17, 20;
	add.s64 	%rd7, %rd1, %rd20;
	mul.wide.u32 	%rd21, %r17, 24;
	add.s64 	%rd8, %rd1, %rd21;
	mul.wide.u32 	%rd22, %r17, 28;
	add.s64 	%rd9, %rd1, %rd22;
	mul.wide.u32 	%rd23, %r3, 4;
	add.s64 	%rd24, %rd23, %rd2;
	add.s64 	%rd66, %rd24, 16;
	mov.f32 	%f67, 0f00000000;
	mov.u32 	%r34, %r2;
$L__BB0_3:
	.pragma "nounroll";
	mul.wide.s32 	%rd25, %r34, 4;
	add.s64 	%rd26, %rd3, %rd25;
	add.s64 	%rd27, %rd4, %rd25;
	add.s64 	%rd28, %rd5, %rd25;
	add.s64 	%rd29, %rd6, %rd25;
	add.s64 	%rd30, %rd7, %rd25;
	add.s64 	%rd31, %rd8, %rd25;
	add.s64 	%rd32, %rd9, %rd25;
	add.s64 	%rd33, %rd1, %rd25;
	ld.global.f32 	%f17, [%rd66+-16];
	ld.global.f32 	%f18, [%rd33];
	fma.rn.f32 	%f19, %f17, %f18, %f67;
	ld.global.f32 	%f20, [%rd66+-12];
	ld.global.f32 	%f21, [%rd26];
	fma.rn.f32 	%f22, %f20, %f21, %f19;
	ld.global.f32 	%f23, [%rd66+-8];
	ld.global.f32 	%f24, [%rd27];
	fma.rn.f32 	%f25, %f23, %f24, %f22;
	ld.global.f32 	%f26, [%rd66+-4];
	ld.global.f32 	%f27, [%rd28];
	fma.rn.f32 	%f28, %f26, %f27, %f25;
	ld.global.f32 	%f29, [%rd66];
	ld.global.f32 	%f30, [%rd29];
	fma.rn.f32 	%f31, %f29, %f30, %f28;
	ld.global.f32 	%f32, [%rd66+4];
	ld.global.f32 	%f33, [%rd30];
	fma.rn.f32 	%f34, %f32, %f33, %f31;
	ld.global.f32 	%f35, [%rd66+8];
	ld.global.f32 	%f36, [%rd31];
	fma.rn.f32 	%f37, %f35, %f36, %f34;
	ld.global.f32 	%f38, [%rd66+12];
	ld.global.f32 	%f39, [%rd32];
	fma.rn.f32 	%f67, %f38, %f39, %f37;
	add.s32 	%r35, %r35, 8;
	shl.b32 	%r25, %r17, 3;
	add.s32 	%r34, %r34, %r25;
	add.s64 	%rd66, %rd66, 32;
	setp.ne.s32 	%p3, %r35, 0;
	@%p3 bra 	$L__BB0_3;
$L__BB0_4:
	setp.eq.s32 	%p4, %r4, 0;
	@%p4 bra 	$L__BB0_12;
	and.b32  	%r12, %r17, 3;
	setp.lt.u32 	%p5, %r4, 4;
	@%p5 bra 	$L__BB0_7;
	add.s32 	%r26, %r37, %r3;
	mul.wide.u32 	%rd34, %r26, 4;
	add.s64 	%rd35, %rd2, %rd34;
	ld.global.f32 	%f41, [%rd35];
	mad.lo.s32 	%r27, %r37, %r17, %r2;
	mul.wide.s32 	%rd36, %r27, 4;
	add.s64 	%rd37, %rd1, %rd36;
	ld.global.f32 	%f42, [%rd37];
	fma.rn.f32 	%f43, %f41, %f42, %f67;
	cvt.u64.u32 	%rd38, %r3;
	cvt.u64.u32 	%rd39, %r37;
	add.s64 	%rd40, %rd39, %rd38;
	shl.b64 	%rd41, %rd40, 2;
	add.s64 	%rd42, %rd2, %rd41;
	ld.global.f32 	%f44, [%rd42+4];
	mul.wide.u32 	%rd43, %r17, 4;
	add.s64 	%rd44, %rd37, %rd43;
	ld.global.f32 	%f45, [%rd44];
	fma.rn.f32 	%f46, %f44, %f45, %f43;
	ld.global.f32 	%f47, [%rd42+8];
	add.s64 	%rd45, %rd44, %rd43;
	ld.global.f32 	%f48, [%rd45];
	fma.rn.f32 	%f49, %f47, %f48, %f46;
	ld.global.f32 	%f50, [%rd42+12];
	add.s64 	%rd46, %rd45, %rd43;
	ld.global.f32 	%f51, [%rd46];
	fma.rn.f32 	%f67, %f50, %f51, %f49;
	add.s32 	%r37, %r37, 4;
$L__BB0_7:
	setp.eq.s32 	%p6, %r12, 0;
	@%p6 bra 	$L__BB0_12;
	setp.eq.s32 	%p7, %r12, 1;
	@%p7 bra 	$L__BB0_10;
	add.s32 	%r28, %r37, %r3;
	mul.wide.u32 	%rd47, %r28, 4;
	add.s64 	%rd48, %rd2, %rd47;
	ld.global.f32 	%f53, [%rd48];
	mad.lo.s32 	%r29, %r37, %r17, %r2;
	mul.wide.s32 	%rd49, %r29, 4;
	add.s64 	%rd50, %rd1, %rd49;
	ld.global.f32 	%f54, [%rd50];
	fma.rn.f32 	%f55, %f53, %f54, %f67;
	cvt.u64.u32 	%rd51, %r3;
	cvt.u64.u32 	%rd52, %r37;
	add.s64 	%rd53, %rd52, %rd51;
	shl.b64 	%rd54, %rd53, 2;
	add.s64 	%rd55, %rd2, %rd54;
	ld.global.f32 	%f56, [%rd55+4];
	mul.wide.u32 	%rd56, %r17, 4;
	add.s64 	%rd57, %rd50, %rd56;
	ld.global.f32 	%f57, [%rd57];
	fma.rn.f32 	%f67, %f56, %f57, %f55;
	add.s32 	%r37, %r37, 2;
$L__BB0_10:
	and.b32  	%r30, %r17, 1;
	setp.eq.b32 	%p8, %r30, 1;
	not.pred 	%p9, %p8;
	@%p9 bra 	$L__BB0_12;
	add.s32 	%r31, %r37, %r3;
	mul.wide.u32 	%rd58, %r31, 4;
	add.s64 	%rd59, %rd2, %rd58;
	ld.global.f32 	%f58, [%rd59];
	mad.lo.s32 	%r32, %r37, %r17, %r2;
	mul.wide.s32 	%rd60, %r32, 4;
	add.s64 	%rd61, %rd1, %rd60;
	ld.global.f32 	%f59, [%rd61];
	fma.rn.f32 	%f67, %f58, %f59, %f67;
$L__BB0_12:
	ld.param.u64 	%rd65, [_Z7matmaulPfPKfS1_i_param_0];
	cvta.to.global.u64 	%rd62, %rd65;
	mad.lo.s32 	%r33, %r17, %r1, %r2;
	mul.wide.s32 	%rd63, %r33, 4;
	add.s64 	%rd64, %rd62, %rd63;
	st.global.f32 	[%rd64], %f67;
	ret;

}


// ===== COMPILED SASS (sm_100) =====

	.target	sm_100

	.elftype	@"ET_EXEC"


//--------------------- .note.nv.tkinfo           --------------------------
	.section	.note.nv.tkinfo,"",@"SHT_NOTE"
	.sectionflags	@"SHF_NOTE_NV_TKINFO"
	.tkinfo
        /*0018*/ 	.word	0x00000002
        /*0030*/ 	.string	""
        /*0030*/ 	.string	"ptxas"
        /*0030*/ 	.string	"Cuda compilation tools, release 13.0, V13.0.88"
        /*0030*/ 	.string	"Build cuda_13.0.r13.0/compiler.36424714_0"
        /*0030*/ 	.string	"-arch sm_100 -m 64 "



//--------------------- .note.nv.cuinfo           --------------------------
	.section	.note.nv.cuinfo,"",@"SHT_NOTE"
	.sectionflags	@"SHF_NOTE_NV_CUINFO"
        /*0018*/ 	.short	0x0002
        /*001a*/ 	.short	0x0064
        /*001c*/ 	.short	0x0082
	.zero		2


//--------------------- .nv.info                  --------------------------
	.section	.nv.info,"",@"SHT_CUDA_INFO"
	.align	4


	//----- nvinfo : EIATTR_REGCOUNT
	.align		4
        /*0000*/ 	.byte	0x04, 0x2f
        /*0002*/ 	.short	(.L_1 - .L_0)
	.align		4
.L_0:
        /*0004*/ 	.word	index@(_Z7matmaulPfPKfS1_i)
        /*0008*/ 	.word	0x0000001e


	//----- nvinfo : EIATTR_FRAME_SIZE
	.align		4
.L_1:
        /*000c*/ 	.byte	0x04, 0x11
        /*000e*/ 	.short	(.L_3 - .L_2)
	.align		4
.L_2:
        /*0010*/ 	.word	index@(_Z7matmaulPfPKfS1_i)
        /*0014*/ 	.word	0x00000000


	//----- nvinfo : EIATTR_MIN_STACK_SIZE
	.align		4
.L_3:
        /*0018*/ 	.byte	0x04, 0x12
        /*001a*/ 	.short	(.L_5 - .L_4)
	.align		4
.L_4:
        /*001c*/ 	.word	index@(_Z7matmaulPfPKfS1_i)
        /*0020*/ 	.word	0x00000000
.L_5:


//--------------------- .nv.compat                --------------------------
	.section	.nv.compat,"",@"SHT_CUDA_COMPAT_INFO"
	.align	4
        /*0000*/ 	.byte	0x02, 0x09, 0x00, 0x00, 0x02, 0x02, 0x01, 0x00, 0x02, 0x05, 0x05, 0x00, 0x03, 0x07, 0x01, 0x01
        /*0010*/ 	.byte	0x02, 0x03, 0x00, 0x00, 0x02, 0x06, 0x01, 0x00, 0x04, 0x0b, 0x08, 0x00, 0x09, 0x00, 0x00, 0x00
        /*0020*/ 	.byte	0x00, 0x00, 0x00, 0x00


//--------------------- .nv.info._Z7matmaulPfPKfS1_i --------------------------
	.section	.nv.info._Z7matmaulPfPKfS1_i,"",@"SHT_CUDA_INFO"
	.sectionflags	@""
	.align	4


	//----- nvinfo : EIATTR_CUDA_API_VERSION
	.align		4
        /*0000*/ 	.byte	0x04, 0x37
        /*0002*/ 	.short	(.L_7 - .L_6)
.L_6:
        /*0004*/ 	.word	0x00000082


	//----- nvinfo : EIATTR_KPARAM_INFO
	.align		4
.L_7:
        /*0008*/ 	.byte	0x04, 0x17
        /*000a*/ 	.short	(.L_9 - .L_8)
.L_8:
        /*000c*/ 	.word	0x00000000
        /*0010*/ 	.short	0x0003
        /*0012*/ 	.short	0x0018
        /*0014*/ 	.byte	0x00, 0xf0, 0x11, 0x00


	//----- nvinfo : EIATTR_KPARAM_INFO
	.align		4
.L_9:
        /*0018*/ 	.byte	0x04, 0x17
        /*001a*/ 	.short	(.L_11 - .L_10)
.L_10:
        /*001c*/ 	.word	0x00000000
        /*0020*/ 	.short	0x0002
        /*0022*/ 	.short	0x0010
        /*0024*/ 	.byte	0x00, 0xf5, 0x21, 0x00


	//----- nvinfo : EIATTR_KPARAM_INFO
	.align		4
.L_11:
        /*0028*/ 	.byte	0x04, 0x17
        /*002a*/ 	.short	(.L_13 - .L_12)
.L_12:
        /*002c*/ 	.word	0x00000000
        /*0030*/ 	.short	0x0001
        /*0032*/ 	.short	0x0008
        /*0034*/ 	.byte	0x00, 0xf5, 0x21, 0x00


	//----- nvinfo : EIATTR_KPARAM_INFO
	.align		4
.L_13:
        /*0038*/ 	.byte	0x04, 0x17
        /*003a*/ 	.short	(.L_15 - .L_14)
.L_14:
        /*003c*/ 	.word	0x00000000
        /*0040*/ 	.short	0x0000
        /*0042*/ 	.short	0x0000
        /*0044*/ 	.byte	0x00, 0xf5, 0x21, 0x00


	//----- nvinfo : EIATTR_SPARSE_MMA_MASK
	.align		4
.L_15:
        /*0048*/ 	.byte	0x03, 0x50
        /*004a*/ 	.short	0x0000


	//----- nvinfo : EIATTR_MAXREG_COUNT
	.align		4
        /*004c*/ 	.byte	0x03, 0x1b
        /*004e*/ 	.short	0x00ff


	//----- nvinfo : EIATTR_MERCURY_ISA_VERSION
	.align		4
        /*0050*/ 	.byte	0x03, 0x5f
        /*0052*/ 	.short	0x0101


	//----- nvinfo : EIATTR_VRC_CTA_INIT_COUNT
	.align		4
        /*0054*/ 	.byte	0x02, 0x4a
	.zero		1
	.zero		1


	//----- nvinfo : EIATTR_EXIT_INSTR_OFFSETS
	.align		4
        /*0058*/ 	.byte	0x04, 0x1c
        /*005a*/ 	.short	(.L_17 - .L_16)


	//   ....[0]....
.L_16:
        /*005c*/ 	.word	0x00000ac0


	//----- nvinfo : EIATTR_CBANK_PARAM_SIZE
	.align		4
.L_17:
        /*0060*/ 	.byte	0x03, 0x19
        /*0062*/ 	.short	0x001c


	//----- nvinfo : EIATTR_PARAM_CBANK
	.align		4
        /*0064*/ 	.byte	0x04, 0x0a
        /*0066*/ 	.short	(.L_19 - .L_18)
	.align		4
.L_18:
        /*0068*/ 	.word	index@(.nv.constant0._Z7matmaulPfPKfS1_i)
        /*006c*/ 	.short	0x0380
        /*006e*/ 	.short	0x001c


	//----- nvinfo : EIATTR_SW_WAR
	.align		4
.L_19:
        /*0070*/ 	.byte	0x04, 0x36
        /*0072*/ 	.short	(.L_21 - .L_20)
.L_20:
        /*0074*/ 	.word	0x00000008
.L_21:


//--------------------- .nv.callgraph             --------------------------
	.section	.nv.callgraph,"",@"SHT_CUDA_CALLGRAPH"
	.align	4
	.sectionentsize	8
	.align		4
        /*0000*/ 	.word	0x00000000
	.align		4
        /*0004*/ 	.word	0xffffffff
	.align		4
        /*0008*/ 	.word	0x00000000
	.align		4
        /*000c*/ 	.word	0xfffffffe
	.align		4
        /*0010*/ 	.word	0x00000000
	.align		4
        /*0014*/ 	.word	0xfffffffd
	.align		4
        /*0018*/ 	.word	0x00000000
	.align		4
        /*001c*/ 	.word	0xfffffffc


//--------------------- .text._Z7matmaulPfPKfS1_i --------------------------
	.section	.text._Z7matmaulPfPKfS1_i,"ax",@progbits
	.align	128
        .global         _Z7matmaulPfPKfS1_i
        .type           _Z7matmaulPfPKfS1_i,@function
        .size           _Z7matmaulPfPKfS1_i,(.L_x_5 - _Z7matmaulPfPKfS1_i)
        .other          _Z7matmaulPfPKfS1_i,@"STO_CUDA_ENTRY STV_DEFAULT"
_Z7matmaulPfPKfS1_i:
.text._Z7matmaulPfPKfS1_i:
[----:B------:R-:W-:Y:S01]  /*0000*/  LDC R1, c[0x0][0x37c] ;  /* 0x0000df00ff017b82 */ /* 0x000fe20000000800 */
[----:B------:R-:W0:Y:S01]  /*0010*/  S2R R3, SR_TID.Y ;  /* 0x0000000000037919 */ /* 0x000e220000002200 */
[----:B------:R-:W1:Y:S06]  /*0020*/  LDCU UR18, c[0x0][0x398] ;  /* 0x00007300ff1277ac */ /* 0x000e6c0008000800 */
[----:B------:R-:W0:Y:S01]  /*0030*/  LDC R0, c[0x0][0x364] ;  /* 0x0000d900ff007b82 */ /* 0x000e220000000800 */
[----:B------:R-:W-:Y:S01]  /*0040*/  HFMA2 R12, -RZ, RZ, 0, 0 ;  /* 0x00000000ff0c7431 */ /* 0x000fe200000001ff */
[----:B------:R-:W2:Y:S01]  /*0050*/  S2R R2, SR_TID.X ;  /* 0x0000000000027919 */ /* 0x000ea20000002100 */
[----:B------:R-:W3:Y:S05]  /*0060*/  LDCU.64 UR16, c[0x0][0x358] ;  /* 0x00006b00ff1077ac */ /* 0x000eea0008000a00 */
[----:B------:R-:W0:Y:S08]  /*0070*/  S2UR UR4, SR_CTAID.Y ;  /* 0x00000000000479c3 */ /* 0x000e300000002600 */
[----:B------:R-:W2:Y:S01]  /*0080*/  S2UR UR5, SR_CTAID.X ;  /* 0x00000000000579c3 */ /* 0x000ea20000002500 */
[----:B-1----:R-:W-:-:S07]  /*0090*/  UISETP.GE.AND UP0, UPT, UR18, 0x1, UPT ;  /* 0x000000011200788c */ /* 0x002fce000bf06270 */
[----:B------:R-:W2:Y:S01]  /*00a0*/  LDC R13, c[0x0][0x360] ;  /* 0x0000d800ff0d7b82 */ /* 0x000ea20000000800 */
[----:B0-----:R-:W-:Y:S02]  /*00b0*/  IMAD R0, R0, UR4, R3 ;  /* 0x0000000400007c24 */ /* 0x001fe4000f8e0203 */
[----:B--2---:R-:W-:Y:S01]  /*00c0*/  IMAD R13, R13, UR5, R2 ;  /* 0x000000050d0d7c24 */ /* 0x004fe2000f8e0202 */
[----:B---3--:R-:W-:Y:S06]  /*00d0*/  BRA.U !UP0, `(.L_x_0) ;  /* 0x0000000908687547 */ /* 0x008fec000b800000 */
[----:B------:R-:W-:Y:S02]  /*00e0*/  UISETP.GE.U32.AND UP1, UPT, UR18, 0x8, UPT ;  /* 0x000000081200788c */ /* 0x000fe4000bf26070 */
[----:B------:R-:W-:Y:S01]  /*00f0*/  IMAD R5, R0, UR18, RZ ;  /* 0x0000001200057c24 */ /* 0x000fe2000f8e02ff */
[----:B------:R-:W-:Y:S01]  /*0100*/  ULOP3.LUT UR19, UR18, 0x7, URZ, 0xc0, !UPT ;  /* 0x0000000712137892 */ /* 0x000fe2000f8ec0ff */
[----:B------:R-:W-:Y:S01]  /*0110*/  MOV R12, RZ ;  /* 0x000000ff000c7202 */ /* 0x000fe20000000f00 */
[----:B------:R-:W-:Y:S02]  /*0120*/  UMOV UR4, URZ ;  /* 0x000000ff00047c82 */ /* 0x000fe40008000000 */
[----:B------:R-:W-:Y:S02]  /*0130*/  UISETP.NE.AND UP0, UPT, UR19, URZ, UPT ;  /* 0x000000ff1300728c */ /* 0x000fe4000bf05270 */
[----:B------:R-:W-:Y:S09]  /*0140*/  BRA.U !UP1, `(.L_x_1) ;  /* 0x0000000509047547 */ /* 0x000ff2000b800000 */
[----:B------:R-:W0:Y:S01]  /*0150*/  LDC.64 R2, c[0x0][0x388] ;  /* 0x0000e200ff027b82 */ /* 0x000e220000000a00 */
[----:B------:R-:W1:Y:S01]  /*0160*/  LDCU.64 UR20, c[0x0][0x390] ;  /* 0x00007200ff1477ac */ /* 0x000e620008000a00 */
[----:B------:R-:W-:Y:S02]  /*0170*/  MOV R12, RZ ;  /* 0x000000ff000c7202 */ /* 0x000fe40000000f00 */
[----:B------:R-:W-:Y:S01]  /*0180*/  MOV R14, R13 ;  /* 0x0000000d000e7202 */ /* 0x000fe20000000f00 */
[----:B------:R-:W-:-:S04]  /*0190*/  ULOP3.LUT UR4, UR18, 0x7ffffff8, URZ, 0xc0, !UPT ;  /* 0x7ffffff812047892 */ /* 0x000fc8000f8ec0ff */
[----:B------:R-:W-:Y:S02]  /*01a0*/  UIADD3 UR5, UPT, UPT, -UR4, URZ, URZ ;  /* 0x000000ff04057290 */ /* 0x000fe4000fffe1ff */
[----:B-1----:R-:W-:Y:S02]  /*01b0*/  UIMAD.WIDE.U32 UR6, UR18, 0xc, UR20 ;  /* 0x0000000c120678a5 */ /* 0x002fe4000f8e0014 */
[----:B------:R-:W-:Y:S02]  /*01c0*/  UIMAD.WIDE.U32 UR8, UR18, 0x10, UR20 ;  /* 0x00000010120878a5 */ /* 0x000fe4000f8e0014 */
[----:B------:R-:W-:Y:S01]  /*01d0*/  UIMAD.WIDE.U32 UR10, UR18, 0x14, UR20 ;  /* 0x00000014120a78a5 */ /* 0x000fe2000f8e0014 */
[----:B0-----:R-:W-:Y:S01]  /*01e0*/  IMAD.WIDE.U32 R2, R5, 0x4, R2 ;  /* 0x0000000405027825 */ /* 0x001fe200078e0002 */
[----:B------:R-:W-:Y:S02]  /*01f0*/  UIMAD.WIDE.U32 UR12, UR18, 0x18, UR20 ;  /* 0x00000018120c78a5 */ /* 0x000fe4000f8e0014 */
[----:B------:R-:W-:Y:S01]  /*0200*/  UIMAD.WIDE.U32 UR14, UR18, 0x1c, UR20 ;  /* 0x0000001c120e78a5 */ /* 0x000fe2000f8e0014 */
[----:B------:R-:W-:-:S04]  /*0210*/  IADD3 R2, P0, PT, R2, 0x10, RZ ;  /* 0x0000001002027810 */ /* 0x000fc80007f1e0ff */
[----:B------:R-:W-:-:S09]  /*0220*/  IADD3.X R3, PT, PT, RZ, R3, RZ, P0, !PT ;  /* 0x00000003ff037210 */ /* 0x000fd200007fe4ff */
.L_x_2:
[----:B------:R-:W-:Y:S01]  /*0230*/  HFMA2 R23, -RZ, RZ, 0, 2.384185791015625e-07 ;  /* 0x00000004ff177431 */ /* 0x000fe200000001ff */
[----:B------:R-:W-:Y:S01]  /*0240*/  UIMAD.WIDE.U32 UR24, UR18, 0x4, UR20 ;  /* 0x00000004121878a5 */ /* 0x000fe2000f8e0014 */
[----:B------:R-:W2:Y:S01]  /*0250*/  LDG.E R21, desc[UR16][R2.64+-0x10] ;  /* 0xfffff01002157981 */ /* 0x000ea2000c1e1900 */
[----:B------:R-:W-:Y:S01]  /*0260*/  UIMAD.WIDE.U32 UR22, UR18, 0x8, UR20 ;  /* 0x00000008121678a5 */ /* 0x000fe2000f8e0014 */
[----:B------:R-:W-:Y:S01]  /*0270*/  HFMA2 R5, -RZ, RZ, 0, 2.384185791015625e-07 ;  /* 0x00000004ff057431 */ /* 0x000fe200000001ff */
[----:B------:R-:W-:Y:S01]  /*0280*/  MOV R11, 0x4 ;  /* 0x00000004000b7802 */ /* 0x000fe20000000f00 */
[----:B------:R-:W3:Y:S01]  /*0290*/  LDG.E R19, desc[UR16][R2.64+-0xc] ;  /* 0xfffff41002137981 */ /* 0x000ee2000c1e1900 */
[----:B------:R-:W-:Y:S02]  /*02a0*/  MOV R8, UR24 ;  /* 0x0000001800087c02 */ /* 0x000fe40008000f00 */
[----:B------:R-:W-:Y:S01]  /*02b0*/  MOV R9, UR25 ;  /* 0x0000001900097c02 */ /* 0x000fe20008000f00 */
[C---:B------:R-:W-:Y:S01]  /*02c0*/  IMAD.WIDE R22, R14.reuse, R23, UR20 ;  /* 0x000000140e167e25 */ /* 0x040fe2000f8e0217 */
[----:B------:R-:W-:Y:S01]  /*02d0*/  MOV R24, UR22 ;  /* 0x0000001600187c02 */ /* 0x000fe20008000f00 */
[----:B------:R-:W4:Y:S01]  /*02e0*/  LDG.E R17, desc[UR16][R2.64+-0x8] ;  /* 0xfffff81002117981 */ /* 0x000f22000c1e1900 */
[----:B------:R-:W-:Y:S01]  /*02f0*/  MOV R25, UR23 ;  /* 0x0000001700197c02 */ /* 0x000fe20008000f00 */
[----:B------:R-:W-:-:S02]  /*0300*/  IMAD.WIDE R8, R14, 0x4, R8 ;  /* 0x000000040e087825 */ /* 0x000fc400078e0208 */
[----:B------:R-:W2:Y:S02]  /*0310*/  LDG.E R22, desc[UR16][R22.64] ;  /* 0x0000001016167981 */ /* 0x000ea4000c1e1900 */
[C---:B------:R-:W-:Y:S02]  /*0320*/  IMAD.WIDE R24, R14.reuse, 0x4, R24 ;  /* 0x000000040e187825 */ /* 0x040fe400078e0218 */
[----:B------:R0:W3:Y:S02]  /*0330*/  LDG.E R20, desc[UR16][R8.64] ;  /* 0x0000001008147981 */ /* 0x0000e4000c1e1900 */
[C---:B------:R-:W-:Y:S01]  /*0340*/  IMAD.WIDE R10, R14.reuse, R11, UR6 ;  /* 0x000000060e0a7e25 */ /* 0x040fe2000f8e020b */
[----:B------:R-:W-:Y:S01]  /*0350*/  MOV R7, 0x4 ;  /* 0x0000000400077802 */ /* 0x000fe20000000f00 */
[----:B------:R-:W4:Y:S02]  /*0360*/  LDG.E R18, desc[UR16][R24.64] ;  /* 0x0000001018127981 */ /* 0x000f24000c1e1900 */
[----:B------:R-:W-:-:S02]  /*0370*/  IMAD.WIDE R4, R14, R5, UR8 ;  /* 0x000000080e047e25 */ /* 0x000fc4000f8e0205 */
[----:B------:R1:W5:Y:S02]  /*0380*/  LDG.E R16, desc[UR16][R10.64] ;  /* 0x000000100a107981 */ /* 0x000364000c1e1900 */
[----:B0-----:R-:W-:Y:S02]  /*0390*/  HFMA2 R9, -RZ, RZ, 0, 2.384185791015625e-07 ;  /* 0x00000004ff097431 */ /* 0x001fe400000001ff */
[----:B------:R-:W5:Y:S01]  /*03a0*/  LDG.E R15, desc[UR16][R2.64+-0x4] ;  /* 0xfffffc10020f7981 */ /* 0x000f62000c1e1900 */
[C---:B------:R-:W-:Y:S01]  /*03b0*/  IMAD.WIDE R6, R14.reuse, R7, UR10 ;  /* 0x0000000a0e067e25 */ /* 0x040fe2000f8e0207 */
[----:B------:R-:W-:Y:S02]  /*03c0*/  MOV R27, 0x4 ;  /* 0x00000004001b7802 */ /* 0x000fe40000000f00 */
[----:B------:R0:W5:Y:S04]  /*03d0*/  LDG.E R4, desc[UR16][R4.64] ;  /* 0x0000001004047981 */ /* 0x000168000c1e1900 */
[----:B------:R-:W5:Y:S01]  /*03e0*/  LDG.E R23, desc[UR16][R2.64] ;  /* 0x0000001002177981 */ /* 0x000f62000c1e1900 */
[----:B------:R-:W-:-:S03]  /*03f0*/  IMAD.WIDE R8, R14, R9, UR12 ;  /* 0x0000000c0e087e25 */ /* 0x000fc6000f8e0209 */
[----:B------:R-:W5:Y:S01]  /*0400*/  LDG.E R7, desc[UR16][R6.64] ;  /* 0x0000001006077981 */ /* 0x000f62000c1e1900 */
[----:B-1----:R-:W-:-:S03]  /*0410*/  IMAD.WIDE R10, R14, R27, UR14 ;  /* 0x0000000e0e0a7e25 */ /* 0x002fc6000f8e021b */
[----:B------:R-:W5:Y:S04]  /*0420*/  LDG.E R24, desc[UR16][R2.64+0x4] ;  /* 0x0000041002187981 */ /* 0x000f68000c1e1900 */
[----:B------:R-:W5:Y:S04]  /*0430*/  LDG.E R8, desc[UR16][R8.64] ;  /* 0x0000001008087981 */ /* 0x000f68000c1e1900 */
[----:B------:R-:W5:Y:S04]  /*0440*/  LDG.E R25, desc[UR16][R2.64+0x8] ;  /* 0x0000081002197981 */ /* 0x000f68000c1e1900 */
[----:B------:R-:W5:Y:S04]  /*0450*/  LDG.E R10, desc[UR16][R10.64] ;  /* 0x000000100a0a7981 */ /* 0x000f68000c1e1900 */
[----:B------:R1:W5:Y:S01]  /*0460*/  LDG.E R27, desc[UR16][R2.64+0xc] ;  /* 0x00000c10021b7981 */ /* 0x000362000c1e1900 */
[----:B------:R-:W-:-:S04]  /*0470*/  UIADD3 UR5, UPT, UPT, UR5, 0x8, URZ ;  /* 0x0000000805057890 */ /* 0x000fc8000fffe0ff */
[----:B------:R-:W-:Y:S01]  /*0480*/  UISETP.NE.AND UP1, UPT, UR5, URZ, UPT ;  /* 0x000000ff0500728c */ /* 0x000fe2000bf25270 */
[----:B0-----:R-:W-:Y:S02]  /*0490*/  MOV R5, UR18 ;  /* 0x0000001200057c02 */ /* 0x001fe40008000f00 */
[----:B-1----:R-:W-:Y:S02]  /*04a0*/  IADD3 R2, P0, PT, R2, 0x20, RZ ;  /* 0x0000002002027810 */ /* 0x002fe40007f1e0ff */
[----:B------:R-:W-:Y:S02]  /*04b0*/  LEA R14, R5, R14, 0x3 ;  /* 0x0000000e050e7211 */ /* 0x000fe400078e18ff */
[----:B------:R-:W-:Y:S01]  /*04c0*/  IADD3.X R3, PT, PT, RZ, R3, RZ, P0, !PT ;  /* 0x00000003ff037210 */ /* 0x000fe200007fe4ff */
[----:B--2---:R-:W-:-:S04]  /*04d0*/  FFMA R22, R21, R22, R12 ;  /* 0x0000001615167223 */ /* 0x004fc8000000000c */
[----:B---3--:R-:W-:-:S04]  /*04e0*/  FFMA R20, R19, R20, R22 ;  /* 0x0000001413147223 */ /* 0x008fc80000000016 */
[----:B----4-:R-:W-:-:S04]  /*04f0*/  FFMA R18, R17, R18, R20 ;  /* 0x0000001211127223 */ /* 0x010fc80000000014 */
[----:B-----5:R-:W-:-:S04]  /*0500*/  FFMA R16, R15, R16, R18 ;  /* 0x000000100f107223 */ /* 0x020fc80000000012 */
[----:B------:R-:W-:-:S04]  /*0510*/  FFMA R23, R23, R4, R16 ;  /* 0x0000000417177223 */ /* 0x000fc80000000010 */
[----:B------:R-:W-:-:S04]  /*0520*/  FFMA R24, R24, R7, R23 ;  /* 0x0000000718187223 */ /* 0x000fc80000000017 */
[----:B------:R-:W-:-:S04]  /*0530*/  FFMA R8, R25, R8, R24 ;  /* 0x0000000819087223 */ /* 0x000fc80000000018 */
[----:B------:R-:W-:Y:S01]  /*0540*/  FFMA R12, R27, R10, R8 ;  /* 0x0000000a1b0c7223 */ /* 0x000fe20000000008 */
[----:B------:R-:W-:Y:S06]  /*0550*/  BRA.U UP1, `(.L_x_2) ;  /* 0xfffffffd01347547 */ /* 0x000fec000b83ffff */
.L_x_1:
[----:B------:R-:W-:Y:S05]  /*0560*/  BRA.U !UP0, `(.L_x_0) ;  /* 0x0000000508447547 */ /* 0x000fea000b800000 */
[----:B------:R-:W-:Y:S01]  /*0570*/  UISETP.GE.U32.AND UP0, UPT, UR19, 0x4, UPT ;  /* 0x000000041300788c */ /* 0x000fe2000bf06070 */
[----:B------:R-:W-:Y:S01]  /*0580*/  IMAD R2, R0, UR18, RZ ;  /* 0x0000001200027c24 */ /* 0x000fe2000f8e02ff */
[----:B------:R-:W-:-:S04]  /*0590*/  ULOP3.LUT UR5, UR18, 0x3, URZ, 0xc0, !UPT ;  /* 0x0000000312057892 */ /* 0x000fc8000f8ec0ff */
[----:B------:R-:W-:-:S03]  /*05a0*/  UISETP.NE.AND UP1, UPT, UR5, URZ, UPT ;  /* 0x000000ff0500728c */ /* 0x000fc6000bf25270 */
[----:B------:R-:W-:Y:S08]  /*05b0*/  BRA.U !UP0, `(.L_x_3) ;  /* 0x00000001087c7547 */ /* 0x000ff0000b800000 */
[----:B------:R-:W0:Y:S01]  /*05c0*/  LDC.64 R6, c[0x0][0x390] ;  /* 0x0000e400ff067b82 */ /* 0x000e220000000a00 */
[----:B------:R-:W1:Y:S01]  /*05d0*/  LDCU.64 UR6, c[0x0][0x388] ;  /* 0x00007100ff0677ac */ /* 0x000e620008000a00 */
[----:B------:R-:W-:Y:S01]  /*05e0*/  IMAD.U32 R4, RZ, RZ, UR4 ;  /* 0x00000004ff047e24 */ /* 0x000fe2000f8e00ff */
[----:B------:R-:W-:Y:S02]  /*05f0*/  IADD3 R3, PT, PT, R2, UR4, RZ ;  /* 0x0000000402037c10 */ /* 0x000fe4000fffe0ff */
[----:B------:R-:W-:Y:S01]  /*0600*/  MOV R11, UR18 ;  /* 0x00000012000b7c02 */ /* 0x000fe20008000f00 */
[----:B------:R-:W-:Y:S01]  /*0610*/  IMAD R5, R4, UR18, R13 ;  /* 0x0000001204057c24 */ /* 0x000fe2000f8e020d */
[----:B------:R-:W-:Y:S01]  /*0620*/  IADD3 R14, P0, PT, R2, UR4, RZ ;  /* 0x00000004020e7c10 */ /* 0x000fe2000ff1e0ff */
[----:B------:R-:W2:Y:S01]  /*0630*/  LDC.64 R8, c[0x0][0x388] ;  /* 0x0000e200ff087b82 */ /* 0x000ea20000000a00 */
[----:B------:R-:W-:Y:S02]  /*0640*/  MOV R15, UR18 ;  /* 0x00000012000f7c02 */ /* 0x000fe40008000f00 */
[----:B------:R-:W-:Y:S01]  /*0650*/  MOV R17, UR18 ;  /* 0x0000001200117c02 */ /* 0x000fe20008000f00 */
[----:B0-----:R-:W-:-:S04]  /*0660*/  IMAD.WIDE R6, R5, 0x4, R6 ;  /* 0x0000000405067825 */ /* 0x001fc800078e0206 */
[----:B------:R-:W-:Y:S02]  /*0670*/  IMAD.WIDE.U32 R10, R11, 0x4, R6 ;  /* 0x000000040b0a7825 */ /* 0x000fe400078e0006 */
[----:B------:R-:W3:Y:S02]  /*0680*/  LDG.E R6, desc[UR16][R6.64] ;  /* 0x0000001006067981 */ /* 0x000ee4000c1e1900 */
[----:B--2---:R-:W-:Y:S01]  /*0690*/  IMAD.WIDE.U32 R8, R3, 0x4, R8 ;  /* 0x0000000403087825 */ /* 0x004fe200078e0008 */
[----:B------:R-:W-:Y:S02]  /*06a0*/  IADD3.X R3, PT, PT, RZ, RZ, RZ, P0, !PT ;  /* 0x000000ffff037210 */ /* 0x000fe400007fe4ff */
[----:B-1----:R-:W-:-:S03]  /*06b0*/  LEA R4, P0, R14, UR6, 0x2 ;  /* 0x000000060e047c11 */ /* 0x002fc6000f8010ff */
[----:B------:R-:W3:Y:S01]  /*06c0*/  LDG.E R9, desc[UR16][R8.64] ;  /* 0x0000001008097981 */ /* 0x000ee2000c1e1900 */
[----:B------:R-:W-:Y:S01]  /*06d0*/  LEA.HI.X R5, R14, UR7, R3, 0x2, P0 ;  /* 0x000000070e057c11 */ /* 0x000fe200080f1403 */
[----:B------:R-:W-:Y:S02]  /*06e0*/  IMAD.WIDE.U32 R14, R15, 0x4, R10 ;  /* 0x000000040f0e7825 */ /* 0x000fe400078e000a */
[----:B------:R-:W2:Y:S04]  /*06f0*/  LDG.E R3, desc[UR16][R10.64] ;  /* 0x000000100a037981 */ /* 0x000ea8000c1e1900 */
[----:B------:R-:W2:Y:S01]  /*0700*/  LDG.E R18, desc[UR16][R4.64+0x4] ;  /* 0x0000041004127981 */ /* 0x000ea2000c1e1900 */
[----:B------:R-:W-:-:S03]  /*0710*/  IMAD.WIDE.U32 R16, R17, 0x4, R14 ;  /* 0x0000000411107825 */ /* 0x000fc600078e000e */
[----:B------:R-:W4:Y:S04]  /*0720*/  LDG.E R19, desc[UR16][R14.64] ;  /* 0x000000100e137981 */ /* 0x000f28000c1e1900 */
[----:B------:R-:W4:Y:S04]  /*0730*/  LDG.E R20, desc[UR16][R4.64+0x8] ;  /* 0x0000081004147981 */ /* 0x000f28000c1e1900 */
[----:B------:R-:W5:Y:S04]  /*0740*/  LDG.E R22, desc[UR16][R4.64+0xc] ;  /* 0x00000c1004167981 */ /* 0x000f68000c1e1900 */
[----:B------:R-:W5:Y:S01]  /*0750*/  LDG.E R16, desc[UR16][R16.64] ;  /* 0x0000001010107981 */ /* 0x000f62000c1e1900 */
[----:B------:R-:W-:Y:S01]  /*0760*/  UIADD3 UR4, UPT, UPT, UR4, 0x4, URZ ;  /* 0x0000000404047890 */ /* 0x000fe2000fffe0ff */
[----:B---3--:R-:W-:-:S04]  /*0770*/  FFMA R9, R9, R6, R12 ;  /* 0x0000000609097223 */ /* 0x008fc8000000000c */
[----:B--2---:R-:W-:-:S04]  /*0780*/  FFMA R3, R18, R3, R9 ;  /* 0x0000000312037223 */ /* 0x004fc80000000009 */
[----:B----4-:R-:W-:-:S04]  /*0790*/  FFMA R3, R20, R19, R3 ;  /* 0x0000001314037223 */ /* 0x010fc80000000003 */
[----:B-----5:R-:W-:-:S07]  /*07a0*/  FFMA R12, R22, R16, R3 ;  /* 0x00000010160c7223 */ /* 0x020fce0000000003 */
.L_x_3:
[----:B------:R-:W-:Y:S05]  /*07b0*/  BRA.U !UP1, `(.L_x_0) ;  /* 0x0000000109b07547 */ /* 0x000fea000b800000 */
[----:B------:R-:W-:Y:S01]  /*07c0*/  UISETP.NE.AND UP0, UPT, UR5, 0x1, UPT ;  /* 0x000000010500788c */ /* 0x000fe2000bf05270 */
[----:B------:R-:W-:Y:S01]  /*07d0*/  MOV R4, UR4 ;  /* 0x0000000400047c02 */ /* 0x000fe20008000f00 */
[----:B------:R-:W-:Y:S02]  /*07e0*/  ULOP3.LUT UR5, UR18, 0x1, URZ, 0xc0, !UPT ;  /* 0x0000000112057892 */ /* 0x000fe4000f8ec0ff */
[----:B------:R-:W-:Y:S02]  /*07f0*/  MOV R17, UR18 ;  /* 0x0000001200117c02 */ /* 0x000fe40008000f00 */
[----:B------:R-:W-:Y:S01]  /*0800*/  UISETP.NE.U32.AND UP1, UPT, UR5, 0x1, UPT ;  /* 0x000000010500788c */ /* 0x000fe2000bf25070 */
[----:B------:R-:W-:-:S04]  /*0810*/  PLOP3.LUT P1, PT, PT, PT, UP0, 0x80, 0x8 ;  /* 0x000000000008781c */ /* 0x000fc80003f2f008 */
[----:B------:R-:W0:Y:S01]  /*0820*/  @UP0 LDCU.64 UR6, c[0x0][0x388] ;  /* 0x00007100ff0607ac */ /* 0x000e220008000a00 */
[----:B------:R-:W-:Y:S01]  /*0830*/  PLOP3.LUT P0, PT, PT, PT, UP1, 0x80, 0x8 ;  /* 0x000000000008781c */ /* 0x000fe20003f0f018 */
[----:B------:R-:W1:Y:S01]  /*0840*/  @UP0 LDCU.64 UR8, c[0x0][0x390] ;  /* 0x00007200ff0807ac */ /* 0x000e620008000a00 */
[----:B------:R-:W2:Y:S06]  /*0850*/  @UP0 LDCU.64 UR10, c[0x0][0x388] ;  /* 0x00007100ff0a07ac */ /* 0x000eac0008000a00 */
[C---:B------:R-:W-:Y:S02]  /*0860*/  @P1 IADD3 R3, PT, PT, R2.reuse, UR4, RZ ;  /* 0x0000000402031c10 */ /* 0x040fe4000fffe0ff */
[----:B------:R-:W-:Y:S01]  /*0870*/  @P1 IADD3 R5, P2, PT, R2, UR4, RZ ;  /* 0x0000000402051c10 */ /* 0x000fe2000ff5e0ff */
[----:B------:R-:W3:Y:S03]  /*0880*/  @!UP1 LDCU.64 UR12, c[0x0][0x388] ;  /* 0x00007100ff0c97ac */ /* 0x000ee60008000a00 */
[----:B------:R-:W-:Y:S01]  /*0890*/  @P1 IADD3.X R8, PT, PT, RZ, RZ, RZ, P2, !PT ;  /* 0x000000ffff081210 */ /* 0x000fe200017fe4ff */
[----:B------:R-:W-:Y:S01]  /*08a0*/  @UP0 UIADD3 UR4, UPT, UPT, UR4, 0x2, URZ ;  /* 0x0000000204040890 */ /* 0x000fe2000fffe0ff */
[----:B0-----:R-:W-:-:S02]  /*08b0*/  MOV R14, UR6 ;  /* 0x00000006000e7c02 */ /* 0x001fc40008000f00 */
[----:B------:R-:W-:Y:S01]  /*08c0*/  MOV R15, UR7 ;  /* 0x00000007000f7c02 */ /* 0x000fe20008000f00 */
[----:B------:R-:W0:Y:S01]  /*08d0*/  @!UP1 LDCU.64 UR6, c[0x0][0x390] ;  /* 0x00007200ff0697ac */ /* 0x000e220008000a00 */
[----:B-1----:R-:W-:Y:S01]  /*08e0*/  MOV R7, UR9 ;  /* 0x0000000900077c02 */ /* 0x002fe20008000f00 */
[----:B------:R-:W-:Y:S02]  /*08f0*/  IMAD.U32 R6, RZ, RZ, UR8 ;  /* 0x00000008ff067e24 */ /* 0x000fe4000f8e00ff */
[----:B------:R-:W-:-:S04]  /*0900*/  @P1 IMAD.WIDE.U32 R14, R3, 0x4, R14 ;  /* 0x00000004030e1825 */ /* 0x000fc800078e000e */
[----:B------:R-:W-:Y:S01]  /*0910*/  @P1 IMAD R3, R4, UR18, R13 ;  /* 0x0000001204031c24 */ /* 0x000fe2000f8e020d */
[----:B--2---:R-:W-:Y:S02]  /*0920*/  @P1 LEA R4, P2, R5, UR10, 0x2 ;  /* 0x0000000a05041c11 */ /* 0x004fe4000f8410ff */
[----:B------:R-:W-:Y:S01]  /*0930*/  MOV R18, UR4 ;  /* 0x0000000400127c02 */ /* 0x000fe20008000f00 */
[----:B------:R-:W-:Y:S01]  /*0940*/  @P1 IMAD.WIDE R6, R3, 0x4, R6 ;  /* 0x0000000403061825 */ /* 0x000fe200078e0206 */
[----:B------:R-:W-:Y:S01]  /*0950*/  @P1 LEA.HI.X R5, R5, UR11, R8, 0x2, P2 ;  /* 0x0000000b05051c11 */ /* 0x000fe200090f1408 */
[----:B------:R-:W2:Y:S01]  /*0960*/  @P1 LDG.E R3, desc[UR16][R14.64] ;  /* 0x000000100e031981 */ /* 0x000ea2000c1e1900 */
[----:B---3--:R-:W-:Y:S01]  /*0970*/  MOV R8, UR12 ;  /* 0x0000000c00087c02 */ /* 0x008fe20008000f00 */
[----:B------:R-:W-:Y:S01]  /*0980*/  @!P0 IMAD R21, R18, UR18, R13 ;  /* 0x0000001212158c24 */ /* 0x000fe2000f8e020d */
[----:B------:R-:W-:Y:S01]  /*0990*/  MOV R9, UR13 ;  /* 0x0000000d00097c02 */ /* 0x000fe20008000f00 */
[----:B------:R-:W-:Y:S01]  /*09a0*/  @P1 IMAD.WIDE.U32 R16, R17, 0x4, R6 ;  /* 0x0000000411101825 */ /* 0x000fe200078e0006 */
[----:B------:R-:W-:Y:S01]  /*09b0*/  @!P0 IADD3 R19, PT, PT, R2, UR4, RZ ;  /* 0x0000000402138c10 */ /* 0x000fe2000fffe0ff */
[----:B------:R-:W2:Y:S01]  /*09c0*/  @P1 LDG.E R6, desc[UR16][R6.64] ;  /* 0x0000001006061981 */ /* 0x000ea2000c1e1900 */
[----:B0-----:R-:W-:-:S02]  /*09d0*/  MOV R10, UR6 ;  /* 0x00000006000a7c02 */ /* 0x001fc40008000f00 */
[----:B------:R-:W-:Y:S01]  /*09e0*/  MOV R11, UR7 ;  /* 0x00000007000b7c02 */ /* 0x000fe20008000f00 */
[----:B------:R-:W-:Y:S01]  /*09f0*/  @!P0 IMAD.WIDE.U32 R8, R19, 0x4, R8 ;  /* 0x0000000413088825 */ /* 0x000fe200078e0008 */
[----:B------:R-:W3:Y:S03]  /*0a00*/  @P1 LDG.E R16, desc[UR16][R16.64] ;  /* 0x0000001010101981 */ /* 0x000ee6000c1e1900 */
[----:B------:R-:W-:Y:S01]  /*0a10*/  @!P0 IMAD.WIDE R10, R21, 0x4, R10 ;  /* 0x00000004150a8825 */ /* 0x000fe200078e020a */
[----:B------:R-:W3:Y:S04]  /*0a20*/  @P1 LDG.E R4, desc[UR16][R4.64+0x4] ;  /* 0x0000041004041981 */ /* 0x000ee8000c1e1900 */
[----:B------:R-:W4:Y:S04]  /*0a30*/  @!P0 LDG.E R9, desc[UR16][R8.64] ;  /* 0x0000001008098981 */ /* 0x000f28000c1e1900 */
[----:B------:R-:W4:Y:S01]  /*0a40*/  @!P0 LDG.E R10, desc[UR16][R10.64] ;  /* 0x000000100a0a8981 */ /* 0x000f22000c1e1900 */
[----:B--2---:R-:W-:-:S04]  /*0a50*/  @P1 FFMA R3, R3, R6, R12 ;  /* 0x0000000603031223 */ /* 0x004fc8000000000c */
[----:B---3--:R-:W-:-:S04]  /*0a60*/  @P1 FFMA R12, R4, R16, R3 ;  /* 0x00000010040c1223 */ /* 0x008fc80000000003 */
[----:B----4-:R-:W-:-:S07]  /*0a70*/  @!P0 FFMA R12, R9, R10, R12 ;  /* 0x0000000a090c8223 */ /* 0x010fce000000000c */
.L_x_0:
[----:B------:R-:W0:Y:S01]  /*0a80*/  LDC.64 R2, c[0x0][0x380] ;  /* 0x0000e000ff027b82 */ /* 0x000e220000000a00 */
[----:B------:R-:W-:-:S04]  /*0a90*/  IMAD R13, R0, UR18, R13 ;  /* 0x00000012000d7c24 */ /* 0x000fc8000f8e020d */
[----:B0-----:R-:W-:-:S05]  /*0aa0*/  IMAD.WIDE R2, R13, 0x4, R2 ;  /* 0x000000040d027825 */ /* 0x001fca00078e0202 */
[----:B------:R-:W-:Y:S01]  /*0ab0*/  STG.E desc[UR16][R2.64], R12 ;  /* 0x0000000c02007986 */ /* 0x000fe2000c101910 */
[----:B------:R-:W-:Y:S05]  /*0ac0*/  EXIT ;  /* 0x000000000000794d */ /* 0x000fea0003800000 */
.L_x_4:
[----:B------:R-:W-:-:S00]  /*0ad0*/  BRA `(.L_x_4) ;  /* 0xfffffffc00fc7947 */ /* 0x000fc0000383ffff */
[----:B------:R-:W-:-:S00]  /*0ae0*/  NOP ;  /* 0x0000000000007918 */ /* 0x000fc00000000000 */
        /* <DEDUP_REMOVED lines=9> */
.L_x_5:


//--------------------- .nv.shared.reserved.0     --------------------------
	.section	.nv.shared.reserved.0,"aw",@nobits
	.weak		__nv_reservedSMEM_offset_0_alias
	.size		__nv_reservedSMEM_offset_0_alias, 0, 64
	.other		__nv_reservedSMEM_offset_0_alias,@"STO_CUDA_RESERVED_SHARED STV_DEFAULT"
__nv_reservedSMEM_offset_0_alias:
	.zero		0
	.zero		64


//--------------------- .nv.constant0._Z7matmaulPfPKfS1_i --------------------------
	.section	.nv.constant0._Z7matmaulPfPKfS1_i,"a",@progbits
	.sectionflags	@""
	.align	4
.nv.constant0._Z7matmaulPfPKfS1_i:
	.zero		924


//--------------------- SYMBOLS --------------------------

	.type		.nv.reservedSmem.offset0,@object
	.size		.nv.reservedSmem.offset0,0x4
